	.headerflags	@"EF_CUDA_TEXMODE_UNIFIED EF_CUDA_64BIT_ADDRESS EF_CUDA_ACCELERATORS EF_CUDA_SM90 EF_CUDA_VIRTUAL_SM(EF_CUDA_SM90)"
	.elftype	@"ET_EXEC"


//--------------------- .nv.info                  --------------------------
	.section	.nv.info,"",@"SHT_CUDA_INFO"
	.align	4


	//----- nvinfo : EIATTR_REGCOUNT
	.align		4
        /*0000*/ 	.byte	0x04, 0x2f
        /*0002*/ 	.short	(.L_1 - .L_0)
	.align		4
.L_0:
        /*0004*/ 	.word	index@(triton_poi_fused_convolution_max_pool2d_with_indices_relu_20)
        /*0008*/ 	.word	0x0000000c


	//----- nvinfo : EIATTR_MIN_STACK_SIZE
	.align		4
.L_1:
        /*000c*/ 	.byte	0x04, 0x12
        /*000e*/ 	.short	(.L_3 - .L_2)
	.align		4
.L_2:
        /*0010*/ 	.word	index@(triton_poi_fused_convolution_max_pool2d_with_indices_relu_20)
        /*0014*/ 	.word	0x00000000


	//----- nvinfo : EIATTR_FRAME_SIZE
	.align		4
.L_3:
        /*0018*/ 	.byte	0x04, 0x11
        /*001a*/ 	.short	(.L_5 - .L_4)
	.align		4
.L_4:
        /*001c*/ 	.word	index@(triton_poi_fused_convolution_max_pool2d_with_indices_relu_20)
        /*0020*/ 	.word	0x00000000


	//----- nvinfo : EIATTR_MIN_STACK_SIZE
	.align		4
.L_5:
        /*0024*/ 	.byte	0x04, 0x12
        /*0026*/ 	.short	(.L_7 - .L_6)
	.align		4
.L_6:
        /*0028*/ 	.word	index@(triton_poi_fused_convolution_max_pool2d_with_indices_relu_20)
        /*002c*/ 	.word	0x00000000
.L_7:


//--------------------- .nv.info.triton_poi_fused_convolution_max_pool2d_with_indices_relu_20 --------------------------
	.section	.nv.info.triton_poi_fused_convolution_max_pool2d_with_indices_relu_20,"",@"SHT_CUDA_INFO"
	.sectionflags	@""
	.align	4


	//----- nvinfo : EIATTR_CUDA_API_VERSION
	.align		4
        /*0000*/ 	.byte	0x04, 0x37
        /*0002*/ 	.short	(.L_9 - .L_8)
.L_8:
        /*0004*/ 	.word	0x0000007c


	//----- nvinfo : EIATTR_KPARAM_INFO
	.align		4
.L_9:
        /*0008*/ 	.byte	0x04, 0x17
        /*000a*/ 	.short	(.L_11 - .L_10)
.L_10:
        /*000c*/ 	.word	0x00000000
        /*0010*/ 	.short	0x0002
        /*0012*/ 	.short	0x0010
        /*0014*/ 	.byte	0x00, 0xf0, 0x11, 0x00


	//----- nvinfo : EIATTR_KPARAM_INFO
	.align		4
.L_11:
        /*0018*/ 	.byte	0x04, 0x17
        /*001a*/ 	.short	(.L_13 - .L_12)
.L_12:
        /*001c*/ 	.word	0x00000000
        /*0020*/ 	.short	0x0001
        /*0022*/ 	.short	0x0008
        /*0024*/ 	.byte	0x00, 0xf4, 0x21, 0x00


	//----- nvinfo : EIATTR_KPARAM_INFO
	.align		4
.L_13:
        /*0028*/ 	.byte	0x04, 0x17
        /*002a*/ 	.short	(.L_15 - .L_14)
.L_14:
        /*002c*/ 	.word	0x00000000
        /*0030*/ 	.short	0x0000
        /*0032*/ 	.short	0x0000
        /*0034*/ 	.byte	0x00, 0xf4, 0x21, 0x00


	//----- nvinfo : EIATTR_SPARSE_MMA_MASK
	.align		4
.L_15:
        /*0038*/ 	.byte	0x03, 0x50
        /*003a*/ 	.short	0x0000


	//----- nvinfo : EIATTR_MAXREG_COUNT
	.align		4
        /*003c*/ 	.byte	0x03, 0x1b
        /*003e*/ 	.short	0x00ff


	//----- nvinfo : EIATTR_EXIT_INSTR_OFFSETS
	.align		4
        /*0040*/ 	.byte	0x04, 0x1c
        /*0042*/ 	.short	(.L_17 - .L_16)


	//   ....[0]....
.L_16:
        /*0044*/ 	.word	0x00000190


	//----- nvinfo : EIATTR_REQNTID
	.align		4
.L_17:
        /*0048*/ 	.byte	0x04, 0x10
        /*004a*/ 	.short	(.L_19 - .L_18)
.L_18:
        /*004c*/ 	.word	0x00000100
        /*0050*/ 	.word	0x00000001
        /*0054*/ 	.word	0x00000001


	//----- nvinfo : EIATTR_CBANK_PARAM_SIZE
	.align		4
.L_19:
        /*0058*/ 	.byte	0x03, 0x19
        /*005a*/ 	.short	0x0014


	//----- nvinfo : EIATTR_PARAM_CBANK
	.align		4
        /*005c*/ 	.byte	0x04, 0x0a
        /*005e*/ 	.short	(.L_21 - .L_20)
	.align		4
.L_20:
        /*0060*/ 	.word	index@(.nv.constant0.triton_poi_fused_convolution_max_pool2d_with_indices_relu_20)
        /*0064*/ 	.short	0x0210
        /*0066*/ 	.short	0x0014


	//----- nvinfo : EIATTR_SW_WAR
	.align		4
.L_21:
        /*0068*/ 	.byte	0x04, 0x36
        /*006a*/ 	.short	(.L_23 - .L_22)
.L_22:
        /*006c*/ 	.word	0x00000008
.L_23:


//--------------------- .nv.callgraph             --------------------------
	.section	.nv.callgraph,"",@"SHT_CUDA_CALLGRAPH"
	.align	4
	.sectionentsize	8
	.align		4
        /*0000*/ 	.word	0x00000000
	.align		4
        /*0004*/ 	.word	0xffffffff
	.align		4
        /*0008*/ 	.word	0x00000000
	.align		4
        /*000c*/ 	.word	0xfffffffe
	.align		4
        /*0010*/ 	.word	0x00000000
	.align		4
        /*0014*/ 	.word	0xfffffffd
	.align		4
        /*0018*/ 	.word	0x00000000
	.align		4
        /*001c*/ 	.word	0xfffffffc


//--------------------- .text.triton_poi_fused_convolution_max_pool2d_with_indices_relu_20 --------------------------
	.section	.text.triton_poi_fused_convolution_max_pool2d_with_indices_relu_20,"ax",@progbits
	.align	128
        .global         triton_poi_fused_convolution_max_pool2d_with_indices_relu_20
        .type           triton_poi_fused_convolution_max_pool2d_with_indices_relu_20,@function
        .size           triton_poi_fused_convolution_max_pool2d_with_indices_relu_20,(.L_x_1 - triton_poi_fused_convolution_max_pool2d_with_indices_relu_20)
        .other          triton_poi_fused_convolution_max_pool2d_with_indices_relu_20,@"STO_CUDA_ENTRY STV_DEFAULT"
triton_poi_fused_convolution_max_pool2d_with_indices_relu_20:
.text.triton_poi_fused_convolution_max_pool2d_with_indices_relu_20:
[----:B------:R-:W-:Y:S01]  /*0000*/  LDC R1, c[0x0][0x28] ;  /* 0x00000a00ff017b82 */ /* 0x000fe20000000800 */
[----:B------:R-:W1:Y:S07]  /*0010*/  S2R R0, SR_TID.X ;  /* 0x0000000000007919 */ /* 0x000e6e0000002100 */
[----:B------:R-:W2:Y:S01]  /*0020*/  LDC.64 R4, c[0x0][0x218] ;  /* 0x00008600ff047b82 */ /* 0x000ea20000000a00 */
[----:B------:R-:W-:Y:S01]  /*0030*/  ULDC.64 UR4, c[0x0][0x208] ;  /* 0x0000820000047ab9 */ /* 0x000fe20000000a00 */
[----:B------:R-:W3:Y:S06]  /*0040*/  S2R R7, SR_CTAID.X ;  /* 0x0000000000077919 */ /* 0x000eec0000002500 */
[----:B------:R-:W4:Y:S01]  /*0050*/  LDC.64 R2, c[0x0][0x210] ;  /* 0x00008400ff027b82 */ /* 0x000f220000000a00 */
[----:B-1----:R-:W-:Y:S01]  /*0060*/  IMAD.SHL.U32 R0, R0, 0x2, RZ ;  /* 0x0000000200007824 */ /* 0x002fe200078e00ff */
[----:B---3--:R-:W-:-:S04]  /*0070*/  SHF.R.S32.HI R6, RZ, 0x16, R7 ;  /* 0x00000016ff067819 */ /* 0x008fc80000011407 */
[----:B------:R-:W-:-:S05]  /*0080*/  LOP3.LUT R0, R0, 0x1fe, RZ, 0xc0, !PT ;  /* 0x000001fe00007812 */ /* 0x000fca00078ec0ff */
[----:B------:R-:W-:Y:S01]  /*0090*/  IMAD R7, R7, 0x200, R0 ;  /* 0x0000020007077824 */ /* 0x000fe200078e0200 */
[----:B------:R-:W-:-:S03]  /*00a0*/  SGXT R0, R6, 0x1 ;  /* 0x000000010600781a */ /* 0x000fc60000000200 */
[----:B----4-:R-:W-:Y:S01]  /*00b0*/  IMAD.WIDE R2, R7, 0x4, R2 ;  /* 0x0000000407027825 */ /* 0x010fe200078e0202 */
[----:B------:R-:W-:-:S04]  /*00c0*/  LEA.HI R0, R0, R7, RZ, 0x8 ;  /* 0x0000000700007211 */ /* 0x000fc800078f40ff */
[----:B------:R-:W-:-:S05]  /*00d0*/  LOP3.LUT R0, R0, 0xffffff00, RZ, 0xc0, !PT ;  /* 0xffffff0000007812 */ /* 0x000fca00078ec0ff */
[----:B------:R-:W-:Y:S02]  /*00e0*/  IMAD.IADD R9, R7, 0x1, -R0 ;  /* 0x0000000107097824 */ /* 0x000fe400078e0a00 */
[----:B------:R-:W3:Y:S02]  /*00f0*/  LDG.E.64 R6, desc[UR4][R2.64] ;  /* 0x0000000402067981 */ /* 0x000ee4000c1e1b00 */
[----:B--2---:R-:W-:-:S06]  /*0100*/  IMAD.WIDE R4, R9, 0x4, R4 ;  /* 0x0000000409047825 */ /* 0x004fcc00078e0204 */
[----:B------:R-:W3:Y:S02]  /*0110*/  LDG.E.EL.64 R4, desc[UR4][R4.64] ;  /* 0x0000000404047981 */ /* 0x000ee4000c2e1b00 */
[C---:B---3--:R-:W-:Y:S01]  /*0120*/  FSETP.GEU.AND P0, PT, R6.reuse, -R4, PT ;  /* 0x800000040600720b */ /* 0x048fe20003f0e000 */
[----:B------:R-:W-:Y:S01]  /*0130*/  FADD R6, R6, R4 ;  /* 0x0000000406067221 */ /* 0x000fe20000000000 */
[C---:B------:R-:W-:Y:S01]  /*0140*/  FADD R0, R7.reuse, R5 ;  /* 0x0000000507007221 */ /* 0x040fe20000000000 */
[----:B------:R-:W-:-:S03]  /*0150*/  FSETP.GEU.AND P1, PT, R7, -R5, PT ;  /* 0x800000050700720b */ /* 0x000fc60003f2e000 */
[----:B------:R-:W-:Y:S02]  /*0160*/  FSEL R6, R6, RZ, P0 ;  /* 0x000000ff06067208 */ /* 0x000fe40000000000 */
[----:B------:R-:W-:-:S05]  /*0170*/  FSEL R7, R0, RZ, P1 ;  /* 0x000000ff00077208 */ /* 0x000fca0000800000 */
[----:B------:R-:W-:Y:S01]  /*0180*/  STG.E.64 desc[UR4][R2.64], R6 ;  /* 0x0000000602007986 */ /* 0x000fe2000c101b04 */
[----:B------:R-:W-:Y:S05]  /*0190*/  EXIT ;  /* 0x000000000000794d */ /* 0x000fea0003800000 */
.L_x_0:
[----:B------:R-:W-:-:S00]  /*01a0*/  BRA `(.L_x_0) ;  /* 0xfffffffc00fc7947 */ /* 0x000fc0000383ffff */
[----:B------:R-:W-:-:S00]  /*01b0*/  NOP ;  /* 0x0000000000007918 */ /* 0x000fc00000000000 */
        /* <DEDUP_REMOVED lines=12> */
.L_x_1:


//--------------------- .nv.constant0.triton_poi_fused_convolution_max_pool2d_with_indices_relu_20 --------------------------
	.section	.nv.constant0.triton_poi_fused_convolution_max_pool2d_with_indices_relu_20,"a",@progbits
	.sectionflags	@""
	.align	4
.nv.constant0.triton_poi_fused_convolution_max_pool2d_with_indices_relu_20:
	.zero		548
